//
// Generated by NVIDIA NVVM Compiler
//
// Compiler Build ID: CL-36424714
// Cuda compilation tools, release 13.0, V13.0.88
// Based on NVVM 20.0.0
//

.version 9.0
.target sm_100
.address_size 64

	// .globl	_Z7dkernelPj

.visible .entry _Z7dkernelPj(
	.param .u64 .ptr .align 1 _Z7dkernelPj_param_0
)
{
	.reg .b32 	%r<12>;
	.reg .b64 	%rd<5>;

	ld.param.u64 	%rd1, [_Z7dkernelPj_param_0];
	cvta.to.global.u64 	%rd2, %rd1;
	mov.u32 	%r1, %ctaid.x;
	mov.u32 	%r2, %ntid.x;
	mov.u32 	%r3, %ntid.y;
	mov.u32 	%r4, %ntid.z;
	mov.u32 	%r5, %tid.z;
	mov.u32 	%r6, %tid.y;
	mov.u32 	%r7, %tid.x;
	mad.lo.s32 	%r8, %r4, %r1, %r5;
	mad.lo.s32 	%r9, %r8, %r3, %r6;
	mad.lo.s32 	%r10, %r9, %r2, %r7;
	mul.wide.u32 	%rd3, %r10, 4;
	add.s64 	%rd4, %rd2, %rd3;
	mov.b32 	%r11, 0;
	st.global.u32 	[%rd4], %r11;
	ret;

}


// ===== COMPILED SASS (sm_100) =====

	.target	sm_100

	.elftype	@"ET_EXEC"


//--------------------- .note.nv.tkinfo           --------------------------
	.section	.note.nv.tkinfo,"",@"SHT_NOTE"
	.sectionflags	@"SHF_NOTE_NV_TKINFO"
	.tkinfo
        /*0018*/ 	.word	0x00000002
        /*0030*/ 	.string	""
        /*0030*/ 	.string	"ptxas"
        /*0030*/ 	.string	"Cuda compilation tools, release 13.0, V13.0.88"
        /*0030*/ 	.string	"Build cuda_13.0.r13.0/compiler.36424714_0"
        /*0030*/ 	.string	"-arch sm_100 -m 64 "



//--------------------- .note.nv.cuinfo           --------------------------
	.section	.note.nv.cuinfo,"",@"SHT_NOTE"
	.sectionflags	@"SHF_NOTE_NV_CUINFO"
        /*0018*/ 	.short	0x0002
        /*001a*/ 	.short	0x0064
        /*001c*/ 	.short	0x0082
	.zero		2


//--------------------- .nv.info                  --------------------------
	.section	.nv.info,"",@"SHT_CUDA_INFO"
	.align	4


	//----- nvinfo : EIATTR_REGCOUNT
	.align		4
        /*0000*/ 	.byte	0x04, 0x2f
        /*0002*/ 	.short	(.L_1 - .L_0)
	.align		4
.L_0:
        /*0004*/ 	.word	index@(_Z7dkernelPj)
        /*0008*/ 	.word	0x0000000c


	//----- nvinfo : EIATTR_FRAME_SIZE
	.align		4
.L_1:
        /*000c*/ 	.byte	0x04, 0x11
        /*000e*/ 	.short	(.L_3 - .L_2)
	.align		4
.L_2:
        /*0010*/ 	.word	index@(_Z7dkernelPj)
        /*0014*/ 	.word	0x00000000


	//----- nvinfo : EIATTR_MIN_STACK_SIZE
	.align		4
.L_3:
        /*0018*/ 	.byte	0x04, 0x12
        /*001a*/ 	.short	(.L_5 - .L_4)
	.align		4
.L_4:
        /*001c*/ 	.word	index@(_Z7dkernelPj)
        /*0020*/ 	.word	0x00000000
.L_5:


//--------------------- .nv.compat                --------------------------
	.section	.nv.compat,"",@"SHT_CUDA_COMPAT_INFO"
	.align	4
        /*0000*/ 	.byte	0x02, 0x09, 0x00, 0x00, 0x02, 0x02, 0x01, 0x00, 0x02, 0x05, 0x05, 0x00, 0x03, 0x07, 0x01, 0x01
        /*0010*/ 	.byte	0x02, 0x03, 0x00, 0x00, 0x02, 0x06, 0x01, 0x00, 0x04, 0x0b, 0x08, 0x00, 0x09, 0x00, 0x00, 0x00
        /*0020*/ 	.byte	0x00, 0x00, 0x00, 0x00


//--------------------- .nv.info._Z7dkernelPj     --------------------------
	.section	.nv.info._Z7dkernelPj,"",@"SHT_CUDA_INFO"
	.sectionflags	@""
	.align	4


	//----- nvinfo : EIATTR_CUDA_API_VERSION
	.align		4
        /*0000*/ 	.byte	0x04, 0x37
        /*0002*/ 	.short	(.L_7 - .L_6)
.L_6:
        /*0004*/ 	.word	0x00000082


	//----- nvinfo : EIATTR_KPARAM_INFO
	.align		4
.L_7:
        /*0008*/ 	.byte	0x04, 0x17
        /*000a*/ 	.short	(.L_9 - .L_8)
.L_8:
        /*000c*/ 	.word	0x00000000
        /*0010*/ 	.short	0x0000
        /*0012*/ 	.short	0x0000
        /*0014*/ 	.byte	0x00, 0xf5, 0x21, 0x00


	//----- nvinfo : EIATTR_SPARSE_MMA_MASK
	.align		4
.L_9:
        /*0018*/ 	.byte	0x03, 0x50
        /*001a*/ 	.short	0x0000


	//----- nvinfo : EIATTR_MAXREG_COUNT
	.align		4
        /*001c*/ 	.byte	0x03, 0x1b
        /*001e*/ 	.short	0x00ff


	//----- nvinfo : EIATTR_MERCURY_ISA_VERSION
	.align		4
        /*0020*/ 	.byte	0x03, 0x5f
        /*0022*/ 	.short	0x0101


	//----- nvinfo : EIATTR_VRC_CTA_INIT_COUNT
	.align		4
        /*0024*/ 	.byte	0x02, 0x4a
	.zero		1
	.zero		1


	//----- nvinfo : EIATTR_EXIT_INSTR_OFFSETS
	.align		4
        /*0028*/ 	.byte	0x04, 0x1c
        /*002a*/ 	.short	(.L_11 - .L_10)


	//   ....[0]....
.L_10:
        /*002c*/ 	.word	0x000000f0


	//----- nvinfo : EIATTR_CBANK_PARAM_SIZE
	.align		4
.L_11:
        /*0030*/ 	.byte	0x03, 0x19
        /*0032*/ 	.short	0x0008


	//----- nvinfo : EIATTR_PARAM_CBANK
	.align		4
        /*0034*/ 	.byte	0x04, 0x0a
        /*0036*/ 	.short	(.L_13 - .L_12)
	.align		4
.L_12:
        /*0038*/ 	.word	index@(.nv.constant0._Z7dkernelPj)
        /*003c*/ 	.short	0x0380
        /*003e*/ 	.short	0x0008


	//----- nvinfo : EIATTR_SW_WAR
	.align		4
.L_13:
        /*0040*/ 	.byte	0x04, 0x36
        /*0042*/ 	.short	(.L_15 - .L_14)
.L_14:
        /*0044*/ 	.word	0x00000008
.L_15:


//--------------------- .nv.callgraph             --------------------------
	.section	.nv.callgraph,"",@"SHT_CUDA_CALLGRAPH"
	.align	4
	.sectionentsize	8
	.align		4
        /*0000*/ 	.word	0x00000000
	.align		4
        /*0004*/ 	.word	0xffffffff
	.align		4
        /*0008*/ 	.word	0x00000000
	.align		4
        /*000c*/ 	.word	0xfffffffe
	.align		4
        /*0010*/ 	.word	0x00000000
	.align		4
        /*0014*/ 	.word	0xfffffffd
	.align		4
        /*0018*/ 	.word	0x00000000
	.align		4
        /*001c*/ 	.word	0xfffffffc


//--------------------- .text._Z7dkernelPj        --------------------------
	.section	.text._Z7dkernelPj,"ax",@progbits
	.align	128
        .global         _Z7dkernelPj
        .type           _Z7dkernelPj,@function
        .size           _Z7dkernelPj,(.L_x_1 - _Z7dkernelPj)
        .other          _Z7dkernelPj,@"STO_CUDA_ENTRY STV_DEFAULT"
_Z7dkernelPj:
.text._Z7dkernelPj:
[----:B------:R-:W-:Y:S01]  /*0000*/  LDC R1, c[0x0][0x37c] ;  /* 0x0000df00ff017b82 */ /* 0x000fe20000000800 */
[----:B------:R-:W0:Y:S01]  /*0010*/  S2R R5, SR_TID.Z ;  /* 0x0000000000057919 */ /* 0x000e220000002300 */
[----:B------:R-:W1:Y:S06]  /*0020*/  LDCU UR7, c[0x0][0x360] ;  /* 0x00006c00ff0777ac */ /* 0x000e6c0008000800 */
[----:B------:R-:W0:Y:S01]  /*0030*/  S2UR UR6, SR_CTAID.X ;  /* 0x00000000000679c3 */ /* 0x000e220000002500 */
[----:B------:R-:W2:Y:S01]  /*0040*/  S2R R7, SR_TID.Y ;  /* 0x0000000000077919 */ /* 0x000ea20000002200 */
[----:B------:R-:W2:Y:S01]  /*0050*/  LDCU UR8, c[0x0][0x364] ;  /* 0x00006c80ff0877ac */ /* 0x000ea20008000800 */
[----:B------:R-:W1:Y:S01]  /*0060*/  S2R R9, SR_TID.X ;  /* 0x0000000000097919 */ /* 0x000e620000002100 */
[----:B------:R-:W3:Y:S04]  /*0070*/  LDCU.64 UR4, c[0x0][0x358] ;  /* 0x00006b00ff0477ac */ /* 0x000ee80008000a00 */
[----:B------:R-:W0:Y:S08]  /*0080*/  LDC R0, c[0x0][0x368] ;  /* 0x0000da00ff007b82 */ /* 0x000e300000000800 */
[----:B------:R-:W4:Y:S01]  /*0090*/  LDC.64 R2, c[0x0][0x380] ;  /* 0x0000e000ff027b82 */ /* 0x000f220000000a00 */
[----:B0-----:R-:W-:-:S04]  /*00a0*/  IMAD R0, R0, UR6, R5 ;  /* 0x0000000600007c24 */ /* 0x001fc8000f8e0205 */
[----:B--2---:R-:W-:-:S04]  /*00b0*/  IMAD R0, R0, UR8, R7 ;  /* 0x0000000800007c24 */ /* 0x004fc8000f8e0207 */
[----:B-1----:R-:W-:-:S04]  /*00c0*/  IMAD R5, R0, UR7, R9 ;  /* 0x0000000700057c24 */ /* 0x002fc8000f8e0209 */
[----:B----4-:R-:W-:-:S05]  /*00d0*/  IMAD.WIDE.U32 R2, R5, 0x4, R2 ;  /* 0x0000000405027825 */ /* 0x010fca00078e0002 */
[----:B---3--:R-:W-:Y:S01]  /*00e0*/  STG.E desc[UR4][R2.64], RZ ;  /* 0x000000ff02007986 */ /* 0x008fe2000c101904 */
[----:B------:R-:W-:Y:S05]  /*00f0*/  EXIT ;  /* 0x000000000000794d */ /* 0x000fea0003800000 */
.L_x_0:
[----:B------:R-:W-:-:S00]  /*0100*/  BRA `(.L_x_0) ;  /* 0xfffffffc00fc7947 */ /* 0x000fc0000383ffff */
[----:B------:R-:W-:-:S00]  /*0110*/  NOP ;  /* 0x0000000000007918 */ /* 0x000fc00000000000 */
        /* <DEDUP_REMOVED lines=14> */
.L_x_1:


//--------------------- .nv.shared.reserved.0     --------------------------
	.section	.nv.shared.reserved.0,"aw",@nobits
	.weak		__nv_reservedSMEM_offset_0_alias
	.size		__nv_reservedSMEM_offset_0_alias, 0, 64
	.other		__nv_reservedSMEM_offset_0_alias,@"STO_CUDA_RESERVED_SHARED STV_DEFAULT"
__nv_reservedSMEM_offset_0_alias:
	.zero		0
	.zero		64


//--------------------- .nv.constant0._Z7dkernelPj --------------------------
	.section	.nv.constant0._Z7dkernelPj,"a",@progbits
	.sectionflags	@""
	.align	4
.nv.constant0._Z7dkernelPj:
	.zero		904


//--------------------- SYMBOLS --------------------------

	.type		.nv.reservedSmem.offset0,@object
	.size		.nv.reservedSmem.offset0,0x4
